	.headerflags	@"EF_CUDA_TEXMODE_UNIFIED EF_CUDA_64BIT_ADDRESS EF_CUDA_ACCELERATORS EF_CUDA_SM90 EF_CUDA_VIRTUAL_SM(EF_CUDA_SM90)"
	.elftype	@"ET_EXEC"


//--------------------- .nv.info                  --------------------------
	.section	.nv.info,"",@"SHT_CUDA_INFO"
	.align	4


	//----- nvinfo : EIATTR_REGCOUNT
	.align		4
        /*0000*/ 	.byte	0x04, 0x2f
        /*0002*/ 	.short	(.L_3 - .L_2)
	.align		4
.L_2:
        /*0004*/ 	.word	index@(triton_poi_fused__native_batch_norm_legit_no_training_add_relu_12)
        /*0008*/ 	.word	0x00000013


	//----- nvinfo : EIATTR_MIN_STACK_SIZE
	.align		4
.L_3:
        /*000c*/ 	.byte	0x04, 0x12
        /*000e*/ 	.short	(.L_5 - .L_4)
	.align		4
.L_4:
        /*0010*/ 	.word	index@(triton_poi_fused__native_batch_norm_legit_no_training_add_relu_12)
        /*0014*/ 	.word	0x00000000


	//----- nvinfo : EIATTR_FRAME_SIZE
	.align		4
.L_5:
        /*0018*/ 	.byte	0x04, 0x11
        /*001a*/ 	.short	(.L_7 - .L_6)
	.align		4
.L_6:
        /*001c*/ 	.word	index@(triton_poi_fused__native_batch_norm_legit_no_training_add_relu_12)
        /*0020*/ 	.word	0x00000000


	//----- nvinfo : EIATTR_MIN_STACK_SIZE
	.align		4
.L_7:
        /*0024*/ 	.byte	0x04, 0x12
        /*0026*/ 	.short	(.L_9 - .L_8)
	.align		4
.L_8:
        /*0028*/ 	.word	index@(triton_poi_fused__native_batch_norm_legit_no_training_add_relu_12)
        /*002c*/ 	.word	0x00000000
.L_9:


//--------------------- .nv.info.triton_poi_fused__native_batch_norm_legit_no_training_add_relu_12 --------------------------
	.section	.nv.info.triton_poi_fused__native_batch_norm_legit_no_training_add_relu_12,"",@"SHT_CUDA_INFO"
	.sectionflags	@""
	.align	4


	//----- nvinfo : EIATTR_CUDA_API_VERSION
	.align		4
        /*0000*/ 	.byte	0x04, 0x37
        /*0002*/ 	.short	(.L_11 - .L_10)
.L_10:
        /*0004*/ 	.word	0x0000007c


	//----- nvinfo : EIATTR_KPARAM_INFO
	.align		4
.L_11:
        /*0008*/ 	.byte	0x04, 0x17
        /*000a*/ 	.short	(.L_13 - .L_12)
.L_12:
        /*000c*/ 	.word	0x00000000
        /*0010*/ 	.short	0x0007
        /*0012*/ 	.short	0x0038
        /*0014*/ 	.byte	0x00, 0xf0, 0x11, 0x00


	//----- nvinfo : EIATTR_KPARAM_INFO
	.align		4
.L_13:
        /*0018*/ 	.byte	0x04, 0x17
        /*001a*/ 	.short	(.L_15 - .L_14)
.L_14:
        /*001c*/ 	.word	0x00000000
        /*0020*/ 	.short	0x0006
        /*0022*/ 	.short	0x0030
        /*0024*/ 	.byte	0x00, 0xf4, 0x21, 0x00


	//----- nvinfo : EIATTR_KPARAM_INFO
	.align		4
.L_15:
        /*0028*/ 	.byte	0x04, 0x17
        /*002a*/ 	.short	(.L_17 - .L_16)
.L_16:
        /*002c*/ 	.word	0x00000000
        /*0030*/ 	.short	0x0005
        /*0032*/ 	.short	0x0028
        /*0034*/ 	.byte	0x00, 0xf4, 0x21, 0x00


	//----- nvinfo : EIATTR_KPARAM_INFO
	.align		4
.L_17:
        /*0038*/ 	.byte	0x04, 0x17
        /*003a*/ 	.short	(.L_19 - .L_18)
.L_18:
        /*003c*/ 	.word	0x00000000
        /*0040*/ 	.short	0x0004
        /*0042*/ 	.short	0x0020
        /*0044*/ 	.byte	0x00, 0xf4, 0x21, 0x00


	//----- nvinfo : EIATTR_KPARAM_INFO
	.align		4
.L_19:
        /*0048*/ 	.byte	0x04, 0x17
        /*004a*/ 	.short	(.L_21 - .L_20)
.L_20:
        /*004c*/ 	.word	0x00000000
        /*0050*/ 	.short	0x0003
        /*0052*/ 	.short	0x0018
        /*0054*/ 	.byte	0x00, 0xf4, 0x21, 0x00


	//----- nvinfo : EIATTR_KPARAM_INFO
	.align		4
.L_21:
        /*0058*/ 	.byte	0x04, 0x17
        /*005a*/ 	.short	(.L_23 - .L_22)
.L_22:
        /*005c*/ 	.word	0x00000000
        /*0060*/ 	.short	0x0002
        /*0062*/ 	.short	0x0010
        /*0064*/ 	.byte	0x00, 0xf4, 0x21, 0x00


	//----- nvinfo : EIATTR_KPARAM_INFO
	.align		4
.L_23:
        /*0068*/ 	.byte	0x04, 0x17
        /*006a*/ 	.short	(.L_25 - .L_24)
.L_24:
        /*006c*/ 	.word	0x00000000
        /*0070*/ 	.short	0x0001
        /*0072*/ 	.short	0x0008
        /*0074*/ 	.byte	0x00, 0xf4, 0x21, 0x00


	//----- nvinfo : EIATTR_KPARAM_INFO
	.align		4
.L_25:
        /*0078*/ 	.byte	0x04, 0x17
        /*007a*/ 	.short	(.L_27 - .L_26)
.L_26:
        /*007c*/ 	.word	0x00000000
        /*0080*/ 	.short	0x0000
        /*0082*/ 	.short	0x0000
        /*0084*/ 	.byte	0x00, 0xf4, 0x21, 0x00


	//----- nvinfo : EIATTR_SPARSE_MMA_MASK
	.align		4
.L_27:
        /*0088*/ 	.byte	0x03, 0x50
        /*008a*/ 	.short	0x0000


	//----- nvinfo : EIATTR_MAXREG_COUNT
	.align		4
        /*008c*/ 	.byte	0x03, 0x1b
        /*008e*/ 	.short	0x00ff


	//----- nvinfo : EIATTR_EXIT_INSTR_OFFSETS
	.align		4
        /*0090*/ 	.byte	0x04, 0x1c
        /*0092*/ 	.short	(.L_29 - .L_28)


	//   ....[0]....
.L_28:
        /*0094*/ 	.word	0x00000340


	//----- nvinfo : EIATTR_REQNTID
	.align		4
.L_29:
        /*0098*/ 	.byte	0x04, 0x10
        /*009a*/ 	.short	(.L_31 - .L_30)
.L_30:
        /*009c*/ 	.word	0x00000080
        /*00a0*/ 	.word	0x00000001
        /*00a4*/ 	.word	0x00000001


	//----- nvinfo : EIATTR_CBANK_PARAM_SIZE
	.align		4
.L_31:
        /*00a8*/ 	.byte	0x03, 0x19
        /*00aa*/ 	.short	0x003c


	//----- nvinfo : EIATTR_PARAM_CBANK
	.align		4
        /*00ac*/ 	.byte	0x04, 0x0a
        /*00ae*/ 	.short	(.L_33 - .L_32)
	.align		4
.L_32:
        /*00b0*/ 	.word	index@(.nv.constant0.triton_poi_fused__native_batch_norm_legit_no_training_add_relu_12)
        /*00b4*/ 	.short	0x0210
        /*00b6*/ 	.short	0x003c


	//----- nvinfo : EIATTR_SW_WAR
	.align		4
.L_33:
        /*00b8*/ 	.byte	0x04, 0x36
        /*00ba*/ 	.short	(.L_35 - .L_34)
.L_34:
        /*00bc*/ 	.word	0x00000008
.L_35:


//--------------------- .nv.callgraph             --------------------------
	.section	.nv.callgraph,"",@"SHT_CUDA_CALLGRAPH"
	.align	4
	.sectionentsize	8
	.align		4
        /*0000*/ 	.word	0x00000000
	.align		4
        /*0004*/ 	.word	0xffffffff
	.align		4
        /*0008*/ 	.word	0x00000000
	.align		4
        /*000c*/ 	.word	0xfffffffe
	.align		4
        /*0010*/ 	.word	0x00000000
	.align		4
        /*0014*/ 	.word	0xfffffffd
	.align		4
        /*0018*/ 	.word	0x00000000
	.align		4
        /*001c*/ 	.word	0xfffffffc


//--------------------- .nv.constant4             --------------------------
	.section	.nv.constant4,"a",@progbits
	.align	8
	.align		8
.nv.constant4:
        /*0000*/ 	.dword	_$_str
	.align		8
        /*0008*/ 	.dword	_$_str_$_2


//--------------------- .text.triton_poi_fused__native_batch_norm_legit_no_training_add_relu_12 --------------------------
	.section	.text.triton_poi_fused__native_batch_norm_legit_no_training_add_relu_12,"ax",@progbits
	.align	128
        .global         triton_poi_fused__native_batch_norm_legit_no_training_add_relu_12
        .type           triton_poi_fused__native_batch_norm_legit_no_training_add_relu_12,@function
        .size           triton_poi_fused__native_batch_norm_legit_no_training_add_relu_12,(.L_x_1 - triton_poi_fused__native_batch_norm_legit_no_training_add_relu_12)
        .other          triton_poi_fused__native_batch_norm_legit_no_training_add_relu_12,@"STO_CUDA_ENTRY STV_DEFAULT"
triton_poi_fused__native_batch_norm_legit_no_training_add_relu_12:
.text.triton_poi_fused__native_batch_norm_legit_no_training_add_relu_12:
[----:B------:R-:W-:Y:S01]  /*0000*/  LDC R1, c[0x0][0x28] ;  /* 0x00000a00ff017b82 */ /* 0x000fe20000000800 */
[----:B------:R-:W1:Y:S07]  /*0010*/  S2R R0, SR_TID.X ;  /* 0x0000000000007919 */ /* 0x000e6e0000002100 */
[----:B------:R-:W2:Y:S01]  /*0020*/  LDC.64 R8, c[0x0][0x220] ;  /* 0x00008800ff087b82 */ /* 0x000ea20000000a00 */
[----:B------:R-:W-:Y:S01]  /*0030*/  ULDC.64 UR4, c[0x0][0x208] ;  /* 0x0000820000047ab9 */ /* 0x000fe20000000a00 */
[----:B------:R-:W3:Y:S06]  /*0040*/  S2R R3, SR_CTAID.X ;  /* 0x0000000000037919 */ /* 0x000eec0000002500 */
[----:B------:R-:W4:Y:S08]  /*0050*/  LDC.64 R6, c[0x0][0x218] ;  /* 0x00008600ff067b82 */ /* 0x000f300000000a00 */
[----:B------:R-:W5:Y:S08]  /*0060*/  LDC.64 R4, c[0x0][0x210] ;  /* 0x00008400ff047b82 */ /* 0x000f700000000a00 */
[----:B------:R-:W5:Y:S01]  /*0070*/  LDC.64 R10, c[0x0][0x228] ;  /* 0x00008a00ff0a7b82 */ /* 0x000f620000000a00 */
[----:B-1----:R-:W-:-:S07]  /*0080*/  LOP3.LUT R0, R0, 0x7f, RZ, 0xc0, !PT ;  /* 0x0000007f00007812 */ /* 0x002fce00078ec0ff */
[----:B------:R-:W1:Y:S01]  /*0090*/  LDC.64 R12, c[0x0][0x230] ;  /* 0x00008c00ff0c7b82 */ /* 0x000e620000000a00 */
[----:B---3--:R-:W-:Y:S02]  /*00a0*/  SHF.R.S32.HI R2, RZ, 0x18, R3 ;  /* 0x00000018ff027819 */ /* 0x008fe40000011403 */
[----:B------:R-:W-:Y:S02]  /*00b0*/  LEA R0, R3, R0, 0x7 ;  /* 0x0000000003007211 */ /* 0x000fe400078e38ff */
[----:B------:R-:W-:-:S04]  /*00c0*/  SGXT R3, R2, 0x1 ;  /* 0x000000010203781a */ /* 0x000fc80000000200 */
[----:B------:R-:W-:-:S04]  /*00d0*/  LEA.HI R3, R3, R0, RZ, 0x4 ;  /* 0x0000000003037211 */ /* 0x000fc800078f20ff */
[--C-:B------:R-:W-:Y:S02]  /*00e0*/  SHF.R.S32.HI R2, RZ, 0x4, R3.reuse ;  /* 0x00000004ff027819 */ /* 0x100fe40000011403 */
[----:B------:R-:W-:-:S04]  /*00f0*/  SHF.R.S32.HI R3, RZ, 0x1f, R3 ;  /* 0x0000001fff037819 */ /* 0x000fc80000011403 */
[----:B------:R-:W-:-:S04]  /*0100*/  LEA.HI R3, R3, R2, RZ, 0x7 ;  /* 0x0000000203037211 */ /* 0x000fc800078f38ff */
[----:B------:R-:W-:-:S04]  /*0110*/  LOP3.LUT R3, R3, 0xffffff80, RZ, 0xc0, !PT ;  /* 0xffffff8003037812 */ /* 0x000fc800078ec0ff */
[----:B------:R-:W-:Y:S02]  /*0120*/  IADD3 R15, R2, -R3, RZ ;  /* 0x80000003020f7210 */ /* 0x000fe40007ffe0ff */
[----:B------:R-:W3:Y:S03]  /*0130*/  LDC.64 R2, c[0x0][0x238] ;  /* 0x00008e00ff027b82 */ /* 0x000ee60000000a00 */
[----:B--2---:R-:W-:-:S05]  /*0140*/  IMAD.WIDE R8, R15, 0x4, R8 ;  /* 0x000000040f087825 */ /* 0x004fca00078e0208 */
[----:B------:R1:W2:Y:S01]  /*0150*/  LDG.E.EL R16, desc[UR4][R8.64] ;  /* 0x0000000408107981 */ /* 0x0002a2000c2e1900 */
[----:B----4-:R-:W-:-:S04]  /*0160*/  IMAD.WIDE R6, R15, 0x4, R6 ;  /* 0x000000040f067825 */ /* 0x010fc800078e0206 */
[C---:B-----5:R-:W-:Y:S02]  /*0170*/  IMAD.WIDE R4, R0.reuse, 0x4, R4 ;  /* 0x0000000400047825 */ /* 0x060fe400078e0204 */
[----:B------:R-:W4:Y:S02]  /*0180*/  LDG.E.EL R7, desc[UR4][R6.64] ;  /* 0x0000000406077981 */ /* 0x000f24000c2e1900 */
[C---:B0-----:R-:W-:Y:S02]  /*0190*/  IMAD.WIDE R10, R15.reuse, 0x4, R10 ;  /* 0x000000040f0a7825 */ /* 0x041fe400078e020a */
[----:B------:R0:W4:Y:S02]  /*01a0*/  LDG.E R14, desc[UR4][R4.64] ;  /* 0x00000004040e7981 */ /* 0x000124000c1e1900 */
[----:B-1----:R-:W-:Y:S02]  /*01b0*/  IMAD.WIDE R8, R15, 0x4, R12 ;  /* 0x000000040f087825 */ /* 0x002fe400078e020c */
[----:B------:R1:W5:Y:S02]  /*01c0*/  LDG.E.EL R10, desc[UR4][R10.64] ;  /* 0x000000040a0a7981 */ /* 0x000364000c2e1900 */
[----:B---3--:R-:W-:-:S02]  /*01d0*/  IMAD.WIDE R2, R0, 0x4, R2 ;  /* 0x0000000400027825 */ /* 0x008fc400078e0202 */
[----:B------:R-:W5:Y:S01]  /*01e0*/  LDG.E.EL R9, desc[UR4][R8.64] ;  /* 0x0000000408097981 */ /* 0x000f62000c2e1900 */
[----:B0-----:R-:W0:Y:S03]  /*01f0*/  LDC.64 R4, c[0x0][0x240] ;  /* 0x00009000ff047b82 */ /* 0x001e260000000a00 */
[----:B------:R-:W3:Y:S01]  /*0200*/  LDG.E R2, desc[UR4][R2.64] ;  /* 0x0000000402027981 */ /* 0x000ee2000c1e1900 */
[----:B-1----:R-:W-:Y:S01]  /*0210*/  HFMA2.MMA R11, -RZ, RZ, 1.625, 0 ;  /* 0x3e800000ff0b7435 */ /* 0x002fe200000001ff */
[----:B--2---:R-:W-:-:S04]  /*0220*/  FADD R16, R16, 9.9999997473787516356e-06 ;  /* 0x3727c5ac10107421 */ /* 0x004fc80000000000 */
[----:B------:R-:W1:Y:S02]  /*0230*/  MUFU.SQRT R12, R16 ;  /* 0x00000010000c7308 */ /* 0x000e640000002000 */
[C---:B-1----:R-:W-:Y:S02]  /*0240*/  FSETP.GT.AND P0, PT, R12.reuse, 8.50705917302346158658e+37, PT ;  /* 0x7e8000000c00780b */ /* 0x042fe40003f04000 */
[----:B------:R-:W-:-:S11]  /*0250*/  FSETP.GEU.AND P1, PT, R12, 1.175494350822287508e-38, PT ;  /* 0x008000000c00780b */ /* 0x000fd60003f2e000 */
[----:B------:R-:W-:-:S04]  /*0260*/  @P0 FMUL R12, R12, 0.25 ;  /* 0x3e8000000c0c0820 */ /* 0x000fc80000400000 */
[----:B------:R-:W-:-:S06]  /*0270*/  @!P1 FMUL R12, R12, 16777216 ;  /* 0x4b8000000c0c9820 */ /* 0x000fcc0000400000 */
[----:B------:R-:W1:Y:S01]  /*0280*/  MUFU.RCP R12, R12 ;  /* 0x0000000c000c7308 */ /* 0x000e620000001000 */
[----:B------:R-:W-:Y:S01]  /*0290*/  FSEL R11, R11, 1, P0 ;  /* 0x3f8000000b0b7808 */ /* 0x000fe20000000000 */
[----:B----4-:R-:W-:-:S04]  /*02a0*/  FADD R7, R14, -R7 ;  /* 0x800000070e077221 */ /* 0x010fc80000000000 */
[----:B------:R-:W-:-:S04]  /*02b0*/  @!P1 FMUL R11, R11, 16777216 ;  /* 0x4b8000000b0b9820 */ /* 0x000fc80000400000 */
[----:B-1----:R-:W-:-:S04]  /*02c0*/  FMUL R6, R12, R11 ;  /* 0x0000000b0c067220 */ /* 0x002fc80000400000 */
[----:B------:R-:W-:-:S04]  /*02d0*/  FMUL R6, R7, R6 ;  /* 0x0000000607067220 */ /* 0x000fc80000400000 */
[----:B-----5:R-:W-:-:S04]  /*02e0*/  FFMA R9, R10, R6, R9 ;  /* 0x000000060a097223 */ /* 0x020fc80000000009 */
[----:B---3--:R-:W-:Y:S01]  /*02f0*/  FADD R6, R2, R9 ;  /* 0x0000000902067221 */ /* 0x008fe20000000000 */
[----:B------:R-:W-:Y:S01]  /*0300*/  FSETP.GEU.AND P0, PT, R9, -R2, PT ;  /* 0x800000020900720b */ /* 0x000fe20003f0e000 */
[----:B0-----:R-:W-:-:S03]  /*0310*/  IMAD.WIDE R2, R0, 0x4, R4 ;  /* 0x0000000400027825 */ /* 0x001fc600078e0204 */
[----:B------:R-:W-:-:S05]  /*0320*/  FSEL R5, R6, RZ, P0 ;  /* 0x000000ff06057208 */ /* 0x000fca0000000000 */
[----:B------:R-:W-:Y:S01]  /*0330*/  STG.E desc[UR4][R2.64], R5 ;  /* 0x0000000502007986 */ /* 0x000fe2000c101904 */
[----:B------:R-:W-:Y:S05]  /*0340*/  EXIT ;  /* 0x000000000000794d */ /* 0x000fea0003800000 */
.L_x_0:
[----:B------:R-:W-:-:S00]  /*0350*/  BRA `(.L_x_0) ;  /* 0xfffffffc00fc7947 */ /* 0x000fc0000383ffff */
[----:B------:R-:W-:-:S00]  /*0360*/  NOP ;  /* 0x0000000000007918 */ /* 0x000fc00000000000 */
        /* <DEDUP_REMOVED lines=9> */
.L_x_1:


//--------------------- .nv.global.init           --------------------------
	.section	.nv.global.init,"aw",@progbits
.nv.global.init:
	.type		_$_str,@object
	.size		_$_str,(_$_str_$_2 - _$_str)
_$_str:
        /*0000*/ 	.byte	0x5f, 0x5f, 0x43, 0x55, 0x44, 0x41, 0x5f, 0x46, 0x54, 0x5a, 0x00
	.type		_$_str_$_2,@object
	.size		_$_str_$_2,(.L_1 - _$_str_$_2)
_$_str_$_2:
        /*000b*/ 	.byte	0x5f, 0x5f, 0x43, 0x55, 0x44, 0x41, 0x5f, 0x50, 0x52, 0x45, 0x43, 0x5f, 0x53, 0x51, 0x52, 0x54
        /*001b*/ 	.byte	0x00
.L_1:


//--------------------- .nv.constant0.triton_poi_fused__native_batch_norm_legit_no_training_add_relu_12 --------------------------
	.section	.nv.constant0.triton_poi_fused__native_batch_norm_legit_no_training_add_relu_12,"a",@progbits
	.sectionflags	@""
	.align	4
.nv.constant0.triton_poi_fused__native_batch_norm_legit_no_training_add_relu_12:
	.zero		588
